//
// Generated by NVIDIA NVVM Compiler
//
// Compiler Build ID: CL-36424714
// Cuda compilation tools, release 13.0, V13.0.88
// Based on NVVM 20.0.0
//

.version 9.0
.target sm_100
.address_size 64

	// .globl	_Z7add_gpuPfS_S_i

.visible .entry _Z7add_gpuPfS_S_i(
	.param .u64 .ptr .align 1 _Z7add_gpuPfS_S_i_param_0,
	.param .u64 .ptr .align 1 _Z7add_gpuPfS_S_i_param_1,
	.param .u64 .ptr .align 1 _Z7add_gpuPfS_S_i_param_2,
	.param .u32 _Z7add_gpuPfS_S_i_param_3
)
{
	.reg .pred 	%p<2>;
	.reg .b32 	%r<6>;
	.reg .b32 	%f<4>;
	.reg .b64 	%rd<11>;

	ld.param.u64 	%rd1, [_Z7add_gpuPfS_S_i_param_0];
	ld.param.u64 	%rd2, [_Z7add_gpuPfS_S_i_param_1];
	ld.param.u64 	%rd3, [_Z7add_gpuPfS_S_i_param_2];
	ld.param.u32 	%r2, [_Z7add_gpuPfS_S_i_param_3];
	mov.u32 	%r3, %tid.x;
	mov.u32 	%r4, %ctaid.x;
	mov.u32 	%r5, %ntid.x;
	mad.lo.s32 	%r1, %r4, %r5, %r3;
	setp.ge.s32 	%p1, %r1, %r2;
	@%p1 bra 	$L__BB0_2;
	cvta.to.global.u64 	%rd4, %rd1;
	cvta.to.global.u64 	%rd5, %rd2;
	cvta.to.global.u64 	%rd6, %rd3;
	mul.wide.s32 	%rd7, %r1, 4;
	add.s64 	%rd8, %rd4, %rd7;
	ld.global.f32 	%f1, [%rd8];
	add.s64 	%rd9, %rd5, %rd7;
	ld.global.f32 	%f2, [%rd9];
	add.f32 	%f3, %f1, %f2;
	add.s64 	%rd10, %rd6, %rd7;
	st.global.f32 	[%rd10], %f3;
$L__BB0_2:
	ret;

}


// ===== COMPILED SASS (sm_100) =====

	.target	sm_100

	.elftype	@"ET_EXEC"


//--------------------- .note.nv.tkinfo           --------------------------
	.section	.note.nv.tkinfo,"",@"SHT_NOTE"
	.sectionflags	@"SHF_NOTE_NV_TKINFO"
	.tkinfo
        /*0018*/ 	.word	0x00000002
        /*0030*/ 	.string	""
        /*0030*/ 	.string	"ptxas"
        /*0030*/ 	.string	"Cuda compilation tools, release 13.0, V13.0.88"
        /*0030*/ 	.string	"Build cuda_13.0.r13.0/compiler.36424714_0"
        /*0030*/ 	.string	"-arch sm_100 -m 64 "



//--------------------- .note.nv.cuinfo           --------------------------
	.section	.note.nv.cuinfo,"",@"SHT_NOTE"
	.sectionflags	@"SHF_NOTE_NV_CUINFO"
        /*0018*/ 	.short	0x0002
        /*001a*/ 	.short	0x0064
        /*001c*/ 	.short	0x0082
	.zero		2


//--------------------- .nv.info                  --------------------------
	.section	.nv.info,"",@"SHT_CUDA_INFO"
	.align	4


	//----- nvinfo : EIATTR_REGCOUNT
	.align		4
        /*0000*/ 	.byte	0x04, 0x2f
        /*0002*/ 	.short	(.L_1 - .L_0)
	.align		4
.L_0:
        /*0004*/ 	.word	index@(_Z7add_gpuPfS_S_i)
        /*0008*/ 	.word	0x0000000c


	//----- nvinfo : EIATTR_FRAME_SIZE
	.align		4
.L_1:
        /*000c*/ 	.byte	0x04, 0x11
        /*000e*/ 	.short	(.L_3 - .L_2)
	.align		4
.L_2:
        /*0010*/ 	.word	index@(_Z7add_gpuPfS_S_i)
        /*0014*/ 	.word	0x00000000


	//----- nvinfo : EIATTR_MIN_STACK_SIZE
	.align		4
.L_3:
        /*0018*/ 	.byte	0x04, 0x12
        /*001a*/ 	.short	(.L_5 - .L_4)
	.align		4
.L_4:
        /*001c*/ 	.word	index@(_Z7add_gpuPfS_S_i)
        /*0020*/ 	.word	0x00000000
.L_5:


//--------------------- .nv.compat                --------------------------
	.section	.nv.compat,"",@"SHT_CUDA_COMPAT_INFO"
	.align	4
        /*0000*/ 	.byte	0x02, 0x09, 0x00, 0x00, 0x02, 0x02, 0x01, 0x00, 0x02, 0x05, 0x05, 0x00, 0x03, 0x07, 0x01, 0x01
        /*0010*/ 	.byte	0x02, 0x03, 0x00, 0x00, 0x02, 0x06, 0x01, 0x00, 0x04, 0x0b, 0x08, 0x00, 0x09, 0x00, 0x00, 0x00
        /*0020*/ 	.byte	0x00, 0x00, 0x00, 0x00


//--------------------- .nv.info._Z7add_gpuPfS_S_i --------------------------
	.section	.nv.info._Z7add_gpuPfS_S_i,"",@"SHT_CUDA_INFO"
	.sectionflags	@""
	.align	4


	//----- nvinfo : EIATTR_CUDA_API_VERSION
	.align		4
        /*0000*/ 	.byte	0x04, 0x37
        /*0002*/ 	.short	(.L_7 - .L_6)
.L_6:
        /*0004*/ 	.word	0x00000082


	//----- nvinfo : EIATTR_KPARAM_INFO
	.align		4
.L_7:
        /*0008*/ 	.byte	0x04, 0x17
        /*000a*/ 	.short	(.L_9 - .L_8)
.L_8:
        /*000c*/ 	.word	0x00000000
        /*0010*/ 	.short	0x0003
        /*0012*/ 	.short	0x0018
        /*0014*/ 	.byte	0x00, 0xf0, 0x11, 0x00


	//----- nvinfo : EIATTR_KPARAM_INFO
	.align		4
.L_9:
        /*0018*/ 	.byte	0x04, 0x17
        /*001a*/ 	.short	(.L_11 - .L_10)
.L_10:
        /*001c*/ 	.word	0x00000000
        /*0020*/ 	.short	0x0002
        /*0022*/ 	.short	0x0010
        /*0024*/ 	.byte	0x00, 0xf5, 0x21, 0x00


	//----- nvinfo : EIATTR_KPARAM_INFO
	.align		4
.L_11:
        /*0028*/ 	.byte	0x04, 0x17
        /*002a*/ 	.short	(.L_13 - .L_12)
.L_12:
        /*002c*/ 	.word	0x00000000
        /*0030*/ 	.short	0x0001
        /*0032*/ 	.short	0x0008
        /*0034*/ 	.byte	0x00, 0xf5, 0x21, 0x00


	//----- nvinfo : EIATTR_KPARAM_INFO
	.align		4
.L_13:
        /*0038*/ 	.byte	0x04, 0x17
        /*003a*/ 	.short	(.L_15 - .L_14)
.L_14:
        /*003c*/ 	.word	0x00000000
        /*0040*/ 	.short	0x0000
        /*0042*/ 	.short	0x0000
        /*0044*/ 	.byte	0x00, 0xf5, 0x21, 0x00


	//----- nvinfo : EIATTR_SPARSE_MMA_MASK
	.align		4
.L_15:
        /*0048*/ 	.byte	0x03, 0x50
        /*004a*/ 	.short	0x0000


	//----- nvinfo : EIATTR_MAXREG_COUNT
	.align		4
        /*004c*/ 	.byte	0x03, 0x1b
        /*004e*/ 	.short	0x00ff


	//----- nvinfo : EIATTR_MERCURY_ISA_VERSION
	.align		4
        /*0050*/ 	.byte	0x03, 0x5f
        /*0052*/ 	.short	0x0101


	//----- nvinfo : EIATTR_VRC_CTA_INIT_COUNT
	.align		4
        /*0054*/ 	.byte	0x02, 0x4a
	.zero		1
	.zero		1


	//----- nvinfo : EIATTR_EXIT_INSTR_OFFSETS
	.align		4
        /*0058*/ 	.byte	0x04, 0x1c
        /*005a*/ 	.short	(.L_17 - .L_16)


	//   ....[0]....
.L_16:
        /*005c*/ 	.word	0x00000070


	//   ....[1]....
        /*0060*/ 	.word	0x00000130


	//----- nvinfo : EIATTR_CBANK_PARAM_SIZE
	.align		4
.L_17:
        /*0064*/ 	.byte	0x03, 0x19
        /*0066*/ 	.short	0x001c


	//----- nvinfo : EIATTR_PARAM_CBANK
	.align		4
        /*0068*/ 	.byte	0x04, 0x0a
        /*006a*/ 	.short	(.L_19 - .L_18)
	.align		4
.L_18:
        /*006c*/ 	.word	index@(.nv.constant0._Z7add_gpuPfS_S_i)
        /*0070*/ 	.short	0x0380
        /*0072*/ 	.short	0x001c


	//----- nvinfo : EIATTR_SW_WAR
	.align		4
.L_19:
        /*0074*/ 	.byte	0x04, 0x36
        /*0076*/ 	.short	(.L_21 - .L_20)
.L_20:
        /*0078*/ 	.word	0x00000008
.L_21:


//--------------------- .nv.callgraph             --------------------------
	.section	.nv.callgraph,"",@"SHT_CUDA_CALLGRAPH"
	.align	4
	.sectionentsize	8
	.align		4
        /*0000*/ 	.word	0x00000000
	.align		4
        /*0004*/ 	.word	0xffffffff
	.align		4
        /*0008*/ 	.word	0x00000000
	.align		4
        /*000c*/ 	.word	0xfffffffe
	.align		4
        /*0010*/ 	.word	0x00000000
	.align		4
        /*0014*/ 	.word	0xfffffffd
	.align		4
        /*0018*/ 	.word	0x00000000
	.align		4
        /*001c*/ 	.word	0xfffffffc


//--------------------- .text._Z7add_gpuPfS_S_i   --------------------------
	.section	.text._Z7add_gpuPfS_S_i,"ax",@progbits
	.align	128
        .global         _Z7add_gpuPfS_S_i
        .type           _Z7add_gpuPfS_S_i,@function
        .size           _Z7add_gpuPfS_S_i,(.L_x_1 - _Z7add_gpuPfS_S_i)
        .other          _Z7add_gpuPfS_S_i,@"STO_CUDA_ENTRY STV_DEFAULT"
_Z7add_gpuPfS_S_i:
.text._Z7add_gpuPfS_S_i:
[----:B------:R-:W-:Y:S01]  /*0000*/  LDC R1, c[0x0][0x37c] ;  /* 0x0000df00ff017b82 */ /* 0x000fe20000000800 */
[----:B------:R-:W0:Y:S07]  /*0010*/  S2R R9, SR_TID.X ;  /* 0x0000000000097919 */ /* 0x000e2e0000002100 */
[----:B------:R-:W0:Y:S01]  /*0020*/  S2UR UR4, SR_CTAID.X ;  /* 0x00000000000479c3 */ /* 0x000e220000002500 */
[----:B------:R-:W1:Y:S07]  /*0030*/  LDCU UR5, c[0x0][0x398] ;  /* 0x00007300ff0577ac */ /* 0x000e6e0008000800 */
[----:B------:R-:W0:Y:S02]  /*0040*/  LDC R0, c[0x0][0x360] ;  /* 0x0000d800ff007b82 */ /* 0x000e240000000800 */
[----:B0-----:R-:W-:-:S05]  /*0050*/  IMAD R9, R0, UR4, R9 ;  /* 0x0000000400097c24 */ /* 0x001fca000f8e0209 */
[----:B-1----:R-:W-:-:S13]  /*0060*/  ISETP.GE.AND P0, PT, R9, UR5, PT ;  /* 0x0000000509007c0c */ /* 0x002fda000bf06270 */
[----:B------:R-:W-:Y:S05]  /*0070*/  @P0 EXIT ;  /* 0x000000000000094d */ /* 0x000fea0003800000 */
[----:B------:R-:W0:Y:S01]  /*0080*/  LDC.64 R2, c[0x0][0x380] ;  /* 0x0000e000ff027b82 */ /* 0x000e220000000a00 */
[----:B------:R-:W1:Y:S07]  /*0090*/  LDCU.64 UR4, c[0x0][0x358] ;  /* 0x00006b00ff0477ac */ /* 0x000e6e0008000a00 */
[----:B------:R-:W2:Y:S08]  /*00a0*/  LDC.64 R4, c[0x0][0x388] ;  /* 0x0000e200ff047b82 */ /* 0x000eb00000000a00 */
[----:B------:R-:W3:Y:S01]  /*00b0*/  LDC.64 R6, c[0x0][0x390] ;  /* 0x0000e400ff067b82 */ /* 0x000ee20000000a00 */
[----:B0-----:R-:W-:-:S06]  /*00c0*/  IMAD.WIDE R2, R9, 0x4, R2 ;  /* 0x0000000409027825 */ /* 0x001fcc00078e0202 */
[----:B-1----:R-:W4:Y:S01]  /*00d0*/  LDG.E R2, desc[UR4][R2.64] ;  /* 0x0000000402027981 */ /* 0x002f22000c1e1900 */
[----:B--2---:R-:W-:-:S06]  /*00e0*/  IMAD.WIDE R4, R9, 0x4, R4 ;  /* 0x0000000409047825 */ /* 0x004fcc00078e0204 */
[----:B------:R-:W4:Y:S01]  /*00f0*/  LDG.E R5, desc[UR4][R4.64] ;  /* 0x0000000404057981 */ /* 0x000f22000c1e1900 */
[----:B---3--:R-:W-:-:S04]  /*0100*/  IMAD.WIDE R6, R9, 0x4, R6 ;  /* 0x0000000409067825 */ /* 0x008fc800078e0206 */
[----:B----4-:R-:W-:-:S05]  /*0110*/  FADD R9, R2, R5 ;  /* 0x0000000502097221 */ /* 0x010fca0000000000 */
[----:B------:R-:W-:Y:S01]  /*0120*/  STG.E desc[UR4][R6.64], R9 ;  /* 0x0000000906007986 */ /* 0x000fe2000c101904 */
[----:B------:R-:W-:Y:S05]  /*0130*/  EXIT ;  /* 0x000000000000794d */ /* 0x000fea0003800000 */
.L_x_0:
[----:B------:R-:W-:-:S00]  /*0140*/  BRA `(.L_x_0) ;  /* 0xfffffffc00fc7947 */ /* 0x000fc0000383ffff */
[----:B------:R-:W-:-:S00]  /*0150*/  NOP ;  /* 0x0000000000007918 */ /* 0x000fc00000000000 */
        /* <DEDUP_REMOVED lines=10> */
.L_x_1:


//--------------------- .nv.shared.reserved.0     --------------------------
	.section	.nv.shared.reserved.0,"aw",@nobits
	.weak		__nv_reservedSMEM_offset_0_alias
	.size		__nv_reservedSMEM_offset_0_alias, 0, 64
	.other		__nv_reservedSMEM_offset_0_alias,@"STO_CUDA_RESERVED_SHARED STV_DEFAULT"
__nv_reservedSMEM_offset_0_alias:
	.zero		0
	.zero		64


//--------------------- .nv.constant0._Z7add_gpuPfS_S_i --------------------------
	.section	.nv.constant0._Z7add_gpuPfS_S_i,"a",@progbits
	.sectionflags	@""
	.align	4
.nv.constant0._Z7add_gpuPfS_S_i:
	.zero		924


//--------------------- SYMBOLS --------------------------

	.type		.nv.reservedSmem.offset0,@object
	.size		.nv.reservedSmem.offset0,0x4
